//
// Generated by NVIDIA NVVM Compiler
//
// Compiler Build ID: CL-36424714
// Cuda compilation tools, release 13.0, V13.0.88
// Based on NVVM 20.0.0
//

.version 9.0
.target sm_100
.address_size 64

	// .globl	_Z13sumRedKernel0Pfj
.extern .shared .align 16 .b8 ds_partialSum[];

.visible .entry _Z13sumRedKernel0Pfj(
	.param .u64 .ptr .align 1 _Z13sumRedKernel0Pfj_param_0,
	.param .u32 _Z13sumRedKernel0Pfj_param_1
)
{
	.reg .pred 	%p<7>;
	.reg .b32 	%r<15>;
	.reg .b32 	%f<6>;
	.reg .b64 	%rd<5>;

	ld.param.u64 	%rd2, [_Z13sumRedKernel0Pfj_param_0];
	ld.param.u32 	%r5, [_Z13sumRedKernel0Pfj_param_1];
	cvta.to.global.u64 	%rd1, %rd2;
	mov.u32 	%r1, %tid.x;
	mul.wide.u32 	%rd3, %r1, 4;
	add.s64 	%rd4, %rd1, %rd3;
	ld.global.f32 	%f1, [%rd4];
	shl.b32 	%r6, %r1, 2;
	mov.u32 	%r7, ds_partialSum;
	add.s32 	%r2, %r7, %r6;
	st.shared.f32 	[%r2], %f1;
	setp.lt.u32 	%p1, %r5, 2;
	@%p1 bra 	$L__BB0_5;
	mov.b32 	%r14, 1;
$L__BB0_2:
	bar.sync 	0;
	shl.b32 	%r4, %r14, 1;
	add.s32 	%r9, %r4, -1;
	and.b32  	%r10, %r9, %r1;
	setp.ne.s32 	%p2, %r10, 0;
	add.s32 	%r11, %r14, %r1;
	setp.ge.u32 	%p3, %r11, %r5;
	or.pred  	%p4, %p3, %p2;
	@%p4 bra 	$L__BB0_4;
	shl.b32 	%r12, %r14, 2;
	add.s32 	%r13, %r2, %r12;
	ld.shared.f32 	%f2, [%r13];
	ld.shared.f32 	%f3, [%r2];
	add.f32 	%f4, %f2, %f3;
	st.shared.f32 	[%r2], %f4;
$L__BB0_4:
	setp.lt.u32 	%p5, %r4, %r5;
	mov.u32 	%r14, %r4;
	@%p5 bra 	$L__BB0_2;
$L__BB0_5:
	setp.ne.s32 	%p6, %r1, 0;
	@%p6 bra 	$L__BB0_7;
	ld.shared.f32 	%f5, [ds_partialSum];
	st.global.f32 	[%rd1], %f5;
$L__BB0_7:
	ret;

}
	// .globl	_Z13sumRedKernel1Pfj
.visible .entry _Z13sumRedKernel1Pfj(
	.param .u64 .ptr .align 1 _Z13sumRedKernel1Pfj_param_0,
	.param .u32 _Z13sumRedKernel1Pfj_param_1
)
{
	.reg .pred 	%p<6>;
	.reg .b32 	%r<13>;
	.reg .b32 	%f<6>;
	.reg .b64 	%rd<5>;

	ld.param.u64 	%rd2, [_Z13sumRedKernel1Pfj_param_0];
	ld.param.u32 	%r6, [_Z13sumRedKernel1Pfj_param_1];
	cvta.to.global.u64 	%rd1, %rd2;
	mov.u32 	%r1, %tid.x;
	setp.ge.u32 	%p1, %r1, %r6;
	shl.b32 	%r7, %r1, 2;
	mov.u32 	%r8, ds_partialSum;
	add.s32 	%r2, %r8, %r7;
	@%p1 bra 	$L__BB1_2;
	mul.wide.u32 	%rd3, %r1, 4;
	add.s64 	%rd4, %rd1, %rd3;
	ld.global.f32 	%f1, [%rd4];
	st.shared.f32 	[%r2], %f1;
	bra.uni 	$L__BB1_3;
$L__BB1_2:
	mov.b32 	%r9, 0;
	st.shared.u32 	[%r2], %r9;
$L__BB1_3:
	mov.u32 	%r12, %ntid.x;
	setp.lt.u32 	%p2, %r12, 2;
	@%p2 bra 	$L__BB1_7;
$L__BB1_4:
	shr.u32 	%r5, %r12, 1;
	bar.sync 	0;
	setp.ge.u32 	%p3, %r1, %r5;
	@%p3 bra 	$L__BB1_6;
	shl.b32 	%r10, %r5, 2;
	add.s32 	%r11, %r2, %r10;
	ld.shared.f32 	%f2, [%r11];
	ld.shared.f32 	%f3, [%r2];
	add.f32 	%f4, %f2, %f3;
	st.shared.f32 	[%r2], %f4;
$L__BB1_6:
	setp.gt.u32 	%p4, %r12, 3;
	mov.u32 	%r12, %r5;
	@%p4 bra 	$L__BB1_4;
$L__BB1_7:
	setp.ne.s32 	%p5, %r1, 0;
	@%p5 bra 	$L__BB1_9;
	ld.shared.f32 	%f5, [ds_partialSum];
	st.global.f32 	[%rd1], %f5;
$L__BB1_9:
	ret;

}
	// .globl	_Z13sumRedKernel2Pfj
.visible .entry _Z13sumRedKernel2Pfj(
	.param .u64 .ptr .align 1 _Z13sumRedKernel2Pfj_param_0,
	.param .u32 _Z13sumRedKernel2Pfj_param_1
)
{
	.reg .pred 	%p<7>;
	.reg .b32 	%r<14>;
	.reg .b32 	%f<8>;
	.reg .b64 	%rd<5>;

	ld.param.u64 	%rd3, [_Z13sumRedKernel2Pfj_param_0];
	ld.param.u32 	%r7, [_Z13sumRedKernel2Pfj_param_1];
	cvta.to.global.u64 	%rd1, %rd3;
	mov.u32 	%r1, %tid.x;
	shl.b32 	%r2, %r1, 1;
	setp.ge.u32 	%p1, %r2, %r7;
	shl.b32 	%r8, %r1, 2;
	mov.u32 	%r9, ds_partialSum;
	add.s32 	%r3, %r9, %r8;
	@%p1 bra 	$L__BB2_3;
	mul.wide.u32 	%rd4, %r2, 4;
	add.s64 	%rd2, %rd1, %rd4;
	ld.global.f32 	%f1, [%rd2];
	st.shared.f32 	[%r3], %f1;
	add.s32 	%r10, %r2, 1;
	setp.ge.u32 	%p2, %r10, %r7;
	@%p2 bra 	$L__BB2_3;
	ld.global.f32 	%f2, [%rd2+4];
	add.f32 	%f3, %f2, %f1;
	st.shared.f32 	[%r3], %f3;
$L__BB2_3:
	mov.u32 	%r13, %ntid.x;
	setp.lt.u32 	%p3, %r13, 2;
	@%p3 bra 	$L__BB2_7;
$L__BB2_4:
	shr.u32 	%r6, %r13, 1;
	bar.sync 	0;
	setp.ge.u32 	%p4, %r1, %r6;
	@%p4 bra 	$L__BB2_6;
	shl.b32 	%r11, %r6, 2;
	add.s32 	%r12, %r3, %r11;
	ld.shared.f32 	%f4, [%r12];
	ld.shared.f32 	%f5, [%r3];
	add.f32 	%f6, %f4, %f5;
	st.shared.f32 	[%r3], %f6;
$L__BB2_6:
	setp.gt.u32 	%p5, %r13, 3;
	mov.u32 	%r13, %r6;
	@%p5 bra 	$L__BB2_4;
$L__BB2_7:
	setp.ne.s32 	%p6, %r1, 0;
	@%p6 bra 	$L__BB2_9;
	ld.shared.f32 	%f7, [ds_partialSum];
	st.global.f32 	[%rd1], %f7;
$L__BB2_9:
	ret;

}
	// .globl	_Z13sumRedKernel6PfS_j
.visible .entry _Z13sumRedKernel6PfS_j(
	.param .u64 .ptr .align 1 _Z13sumRedKernel6PfS_j_param_0,
	.param .u64 .ptr .align 1 _Z13sumRedKernel6PfS_j_param_1,
	.param .u32 _Z13sumRedKernel6PfS_j_param_2
)
{
	.reg .pred 	%p<7>;
	.reg .b32 	%r<17>;
	.reg .b32 	%f<8>;
	.reg .b64 	%rd<11>;

	ld.param.u64 	%rd3, [_Z13sumRedKernel6PfS_j_param_0];
	ld.param.u64 	%rd2, [_Z13sumRedKernel6PfS_j_param_1];
	ld.param.u32 	%r9, [_Z13sumRedKernel6PfS_j_param_2];
	cvta.to.global.u64 	%rd1, %rd3;
	mov.u32 	%r1, %tid.x;
	mov.u32 	%r2, %ctaid.x;
	mov.u32 	%r16, %ntid.x;
	mul.lo.s32 	%r10, %r16, %r2;
	shl.b32 	%r11, %r10, 1;
	add.s32 	%r4, %r11, %r1;
	setp.ge.u32 	%p1, %r4, %r9;
	shl.b32 	%r12, %r1, 2;
	mov.u32 	%r13, ds_partialSum;
	add.s32 	%r5, %r13, %r12;
	@%p1 bra 	$L__BB3_3;
	mul.wide.u32 	%rd4, %r4, 4;
	add.s64 	%rd5, %rd1, %rd4;
	ld.global.f32 	%f1, [%rd5];
	st.shared.f32 	[%r5], %f1;
	add.s32 	%r6, %r4, %r16;
	setp.ge.u32 	%p2, %r6, %r9;
	@%p2 bra 	$L__BB3_3;
	mul.wide.u32 	%rd6, %r6, 4;
	add.s64 	%rd7, %rd1, %rd6;
	ld.global.f32 	%f2, [%rd7];
	add.f32 	%f3, %f2, %f1;
	st.shared.f32 	[%r5], %f3;
$L__BB3_3:
	setp.lt.u32 	%p3, %r16, 2;
	@%p3 bra 	$L__BB3_7;
$L__BB3_4:
	shr.u32 	%r8, %r16, 1;
	bar.sync 	0;
	setp.ge.u32 	%p4, %r1, %r8;
	@%p4 bra 	$L__BB3_6;
	shl.b32 	%r14, %r8, 2;
	add.s32 	%r15, %r5, %r14;
	ld.shared.f32 	%f4, [%r15];
	ld.shared.f32 	%f5, [%r5];
	add.f32 	%f6, %f4, %f5;
	st.shared.f32 	[%r5], %f6;
$L__BB3_6:
	setp.gt.u32 	%p5, %r16, 3;
	mov.u32 	%r16, %r8;
	@%p5 bra 	$L__BB3_4;
$L__BB3_7:
	setp.ne.s32 	%p6, %r1, 0;
	@%p6 bra 	$L__BB3_9;
	ld.shared.f32 	%f7, [ds_partialSum];
	cvta.to.global.u64 	%rd8, %rd2;
	mul.wide.u32 	%rd9, %r2, 4;
	add.s64 	%rd10, %rd8, %rd9;
	st.global.f32 	[%rd10], %f7;
$L__BB3_9:
	ret;

}


// ===== COMPILED SASS (sm_100) =====

	.target	sm_100

	.elftype	@"ET_EXEC"


//--------------------- .note.nv.tkinfo           --------------------------
	.section	.note.nv.tkinfo,"",@"SHT_NOTE"
	.sectionflags	@"SHF_NOTE_NV_TKINFO"
	.tkinfo
        /*0018*/ 	.word	0x00000002
        /*0030*/ 	.string	""
        /*0030*/ 	.string	"ptxas"
        /*0030*/ 	.string	"Cuda compilation tools, release 13.0, V13.0.88"
        /*0030*/ 	.string	"Build cuda_13.0.r13.0/compiler.36424714_0"
        /*0030*/ 	.string	"-arch sm_100 -m 64 "



//--------------------- .note.nv.cuinfo           --------------------------
	.section	.note.nv.cuinfo,"",@"SHT_NOTE"
	.sectionflags	@"SHF_NOTE_NV_CUINFO"
        /*0018*/ 	.short	0x0002
        /*001a*/ 	.short	0x0064
        /*001c*/ 	.short	0x0082
	.zero		2


//--------------------- .nv.info                  --------------------------
	.section	.nv.info,"",@"SHT_CUDA_INFO"
	.align	4


	//----- nvinfo : EIATTR_REGCOUNT
	.align		4
        /*0000*/ 	.byte	0x04, 0x2f
        /*0002*/ 	.short	(.L_1 - .L_0)
	.align		4
.L_0:
        /*0004*/ 	.word	index@(_Z13sumRedKernel0Pfj)
        /*0008*/ 	.word	0x0000000a


	//----- nvinfo : EIATTR_FRAME_SIZE
	.align		4
.L_1:
        /*000c*/ 	.byte	0x04, 0x11
        /*000e*/ 	.short	(.L_3 - .L_2)
	.align		4
.L_2:
        /*0010*/ 	.word	index@(_Z13sumRedKernel0Pfj)
        /*0014*/ 	.word	0x00000000


	//----- nvinfo : EIATTR_REGCOUNT
	.align		4
.L_3:
        /*0018*/ 	.byte	0x04, 0x2f
        /*001a*/ 	.short	(.L_5 - .L_4)
	.align		4
.L_4:
        /*001c*/ 	.word	index@(_Z13sumRedKernel1Pfj)
        /*0020*/ 	.word	0x0000000a


	//----- nvinfo : EIATTR_FRAME_SIZE
	.align		4
.L_5:
        /*0024*/ 	.byte	0x04, 0x11
        /*0026*/ 	.short	(.L_7 - .L_6)
	.align		4
.L_6:
        /*0028*/ 	.word	index@(_Z13sumRedKernel1Pfj)
        /*002c*/ 	.word	0x00000000


	//----- nvinfo : EIATTR_REGCOUNT
	.align		4
.L_7:
        /*0030*/ 	.byte	0x04, 0x2f
        /*0032*/ 	.short	(.L_9 - .L_8)
	.align		4
.L_8:
        /*0034*/ 	.word	index@(_Z13sumRedKernel2Pfj)
        /*0038*/ 	.word	0x0000000a


	//----- nvinfo : EIATTR_FRAME_SIZE
	.align		4
.L_9:
        /*003c*/ 	.byte	0x04, 0x11
        /*003e*/ 	.short	(.L_11 - .L_10)
	.align		4
.L_10:
        /*0040*/ 	.word	index@(_Z13sumRedKernel2Pfj)
        /*0044*/ 	.word	0x00000000


	//----- nvinfo : EIATTR_REGCOUNT
	.align		4
.L_11:
        /*0048*/ 	.byte	0x04, 0x2f
        /*004a*/ 	.short	(.L_13 - .L_12)
	.align		4
.L_12:
        /*004c*/ 	.word	index@(_Z13sumRedKernel6PfS_j)
        /*0050*/ 	.word	0x0000000e


	//----- nvinfo : EIATTR_FRAME_SIZE
	.align		4
.L_13:
        /*0054*/ 	.byte	0x04, 0x11
        /*0056*/ 	.short	(.L_15 - .L_14)
	.align		4
.L_14:
        /*0058*/ 	.word	index@(_Z13sumRedKernel6PfS_j)
        /*005c*/ 	.word	0x00000000


	//----- nvinfo : EIATTR_MIN_STACK_SIZE
	.align		4
.L_15:
        /*0060*/ 	.byte	0x04, 0x12
        /*0062*/ 	.short	(.L_17 - .L_16)
	.align		4
.L_16:
        /*0064*/ 	.word	index@(_Z13sumRedKernel6PfS_j)
        /*0068*/ 	.word	0x00000000


	//----- nvinfo : EIATTR_MIN_STACK_SIZE
	.align		4
.L_17:
        /*006c*/ 	.byte	0x04, 0x12
        /*006e*/ 	.short	(.L_19 - .L_18)
	.align		4
.L_18:
        /*0070*/ 	.word	index@(_Z13sumRedKernel2Pfj)
        /*0074*/ 	.word	0x00000000


	//----- nvinfo : EIATTR_MIN_STACK_SIZE
	.align		4
.L_19:
        /*0078*/ 	.byte	0x04, 0x12
        /*007a*/ 	.short	(.L_21 - .L_20)
	.align		4
.L_20:
        /*007c*/ 	.word	index@(_Z13sumRedKernel1Pfj)
        /*0080*/ 	.word	0x00000000


	//----- nvinfo : EIATTR_MIN_STACK_SIZE
	.align		4
.L_21:
        /*0084*/ 	.byte	0x04, 0x12
        /*0086*/ 	.short	(.L_23 - .L_22)
	.align		4
.L_22:
        /*0088*/ 	.word	index@(_Z13sumRedKernel0Pfj)
        /*008c*/ 	.word	0x00000000
.L_23:


//--------------------- .nv.compat                --------------------------
	.section	.nv.compat,"",@"SHT_CUDA_COMPAT_INFO"
	.align	4
        /*0000*/ 	.byte	0x02, 0x09, 0x00, 0x00, 0x02, 0x02, 0x01, 0x00, 0x02, 0x05, 0x05, 0x00, 0x03, 0x07, 0x01, 0x01
        /*0010*/ 	.byte	0x02, 0x03, 0x00, 0x00, 0x02, 0x06, 0x01, 0x00, 0x04, 0x0b, 0x08, 0x00, 0x09, 0x00, 0x00, 0x00
        /*0020*/ 	.byte	0x00, 0x00, 0x00, 0x00


//--------------------- .nv.info._Z13sumRedKernel6PfS_j --------------------------
	.section	.nv.info._Z13sumRedKernel6PfS_j,"",@"SHT_CUDA_INFO"
	.sectionflags	@""
	.align	4


	//----- nvinfo : EIATTR_CUDA_API_VERSION
	.align		4
        /*0000*/ 	.byte	0x04, 0x37
        /*0002*/ 	.short	(.L_25 - .L_24)
.L_24:
        /*0004*/ 	.word	0x00000082


	//----- nvinfo : EIATTR_KPARAM_INFO
	.align		4
.L_25:
        /*0008*/ 	.byte	0x04, 0x17
        /*000a*/ 	.short	(.L_27 - .L_26)
.L_26:
        /*000c*/ 	.word	0x00000000
        /*0010*/ 	.short	0x0002
        /*0012*/ 	.short	0x0010
        /*0014*/ 	.byte	0x00, 0xf0, 0x11, 0x00


	//----- nvinfo : EIATTR_KPARAM_INFO
	.align		4
.L_27:
        /*0018*/ 	.byte	0x04, 0x17
        /*001a*/ 	.short	(.L_29 - .L_28)
.L_28:
        /*001c*/ 	.word	0x00000000
        /*0020*/ 	.short	0x0001
        /*0022*/ 	.short	0x0008
        /*0024*/ 	.byte	0x00, 0xf5, 0x21, 0x00


	//----- nvinfo : EIATTR_KPARAM_INFO
	.align		4
.L_29:
        /*0028*/ 	.byte	0x04, 0x17
        /*002a*/ 	.short	(.L_31 - .L_30)
.L_30:
        /*002c*/ 	.word	0x00000000
        /*0030*/ 	.short	0x0000
        /*0032*/ 	.short	0x0000
        /*0034*/ 	.byte	0x00, 0xf5, 0x21, 0x00


	//----- nvinfo : EIATTR_SPARSE_MMA_MASK
	.align		4
.L_31:
        /*0038*/ 	.byte	0x03, 0x50
        /*003a*/ 	.short	0x0000


	//----- nvinfo : EIATTR_MAXREG_COUNT
	.align		4
        /*003c*/ 	.byte	0x03, 0x1b
        /*003e*/ 	.short	0x00ff


	//----- nvinfo : EIATTR_NUM_BARRIERS
	.align		4
        /*0040*/ 	.byte	0x02, 0x4c
        /*0042*/ 	.byte	0x01
	.zero		1


	//----- nvinfo : EIATTR_MERCURY_ISA_VERSION
	.align		4
        /*0044*/ 	.byte	0x03, 0x5f
        /*0046*/ 	.short	0x0101


	//----- nvinfo : EIATTR_VRC_CTA_INIT_COUNT
	.align		4
        /*0048*/ 	.byte	0x02, 0x4a
	.zero		1
	.zero		1


	//----- nvinfo : EIATTR_EXIT_INSTR_OFFSETS
	.align		4
        /*004c*/ 	.byte	0x04, 0x1c
        /*004e*/ 	.short	(.L_33 - .L_32)


	//   ....[0]....
.L_32:
        /*0050*/ 	.word	0x00000290


	//   ....[1]....
        /*0054*/ 	.word	0x00000310


	//----- nvinfo : EIATTR_CRS_STACK_SIZE
	.align		4
.L_33:
        /*0058*/ 	.byte	0x04, 0x1e
        /*005a*/ 	.short	(.L_35 - .L_34)
.L_34:
        /*005c*/ 	.word	0x00000000


	//----- nvinfo : EIATTR_CBANK_PARAM_SIZE
	.align		4
.L_35:
        /*0060*/ 	.byte	0x03, 0x19
        /*0062*/ 	.short	0x0014


	//----- nvinfo : EIATTR_PARAM_CBANK
	.align		4
        /*0064*/ 	.byte	0x04, 0x0a
        /*0066*/ 	.short	(.L_37 - .L_36)
	.align		4
.L_36:
        /*0068*/ 	.word	index@(.nv.constant0._Z13sumRedKernel6PfS_j)
        /*006c*/ 	.short	0x0380
        /*006e*/ 	.short	0x0014


	//----- nvinfo : EIATTR_SW_WAR
	.align		4
.L_37:
        /*0070*/ 	.byte	0x04, 0x36
        /*0072*/ 	.short	(.L_39 - .L_38)
.L_38:
        /*0074*/ 	.word	0x00000008
.L_39:


//--------------------- .nv.info._Z13sumRedKernel2Pfj --------------------------
	.section	.nv.info._Z13sumRedKernel2Pfj,"",@"SHT_CUDA_INFO"
	.sectionflags	@""
	.align	4


	//----- nvinfo : EIATTR_CUDA_API_VERSION
	.align		4
        /*0000*/ 	.byte	0x04, 0x37
        /*0002*/ 	.short	(.L_41 - .L_40)
.L_40:
        /*0004*/ 	.word	0x00000082


	//----- nvinfo : EIATTR_KPARAM_INFO
	.align		4
.L_41:
        /*0008*/ 	.byte	0x04, 0x17
        /*000a*/ 	.short	(.L_43 - .L_42)
.L_42:
        /*000c*/ 	.word	0x00000000
        /*0010*/ 	.short	0x0001
        /*0012*/ 	.short	0x0008
        /*0014*/ 	.byte	0x00, 0xf0, 0x11, 0x00


	//----- nvinfo : EIATTR_KPARAM_INFO
	.align		4
.L_43:
        /*0018*/ 	.byte	0x04, 0x17
        /*001a*/ 	.short	(.L_45 - .L_44)
.L_44:
        /*001c*/ 	.word	0x00000000
        /*0020*/ 	.short	0x0000
        /*0022*/ 	.short	0x0000
        /*0024*/ 	.byte	0x00, 0xf5, 0x21, 0x00


	//----- nvinfo : EIATTR_SPARSE_MMA_MASK
	.align		4
.L_45:
        /*0028*/ 	.byte	0x03, 0x50
        /*002a*/ 	.short	0x0000


	//----- nvinfo : EIATTR_MAXREG_COUNT
	.align		4
        /*002c*/ 	.byte	0x03, 0x1b
        /*002e*/ 	.short	0x00ff


	//----- nvinfo : EIATTR_NUM_BARRIERS
	.align		4
        /*0030*/ 	.byte	0x02, 0x4c
        /*0032*/ 	.byte	0x01
	.zero		1


	//----- nvinfo : EIATTR_MERCURY_ISA_VERSION
	.align		4
        /*0034*/ 	.byte	0x03, 0x5f
        /*0036*/ 	.short	0x0101


	//----- nvinfo : EIATTR_VRC_CTA_INIT_COUNT
	.align		4
        /*0038*/ 	.byte	0x02, 0x4a
	.zero		1
	.zero		1


	//----- nvinfo : EIATTR_EXIT_INSTR_OFFSETS
	.align		4
        /*003c*/ 	.byte	0x04, 0x1c
        /*003e*/ 	.short	(.L_47 - .L_46)


	//   ....[0]....
.L_46:
        /*0040*/ 	.word	0x00000260


	//   ....[1]....
        /*0044*/ 	.word	0x000002d0


	//----- nvinfo : EIATTR_CRS_STACK_SIZE
	.align		4
.L_47:
        /*0048*/ 	.byte	0x04, 0x1e
        /*004a*/ 	.short	(.L_49 - .L_48)
.L_48:
        /*004c*/ 	.word	0x00000000


	//----- nvinfo : EIATTR_CBANK_PARAM_SIZE
	.align		4
.L_49:
        /*0050*/ 	.byte	0x03, 0x19
        /*0052*/ 	.short	0x000c


	//----- nvinfo : EIATTR_PARAM_CBANK
	.align		4
        /*0054*/ 	.byte	0x04, 0x0a
        /*0056*/ 	.short	(.L_51 - .L_50)
	.align		4
.L_50:
        /*0058*/ 	.word	index@(.nv.constant0._Z13sumRedKernel2Pfj)
        /*005c*/ 	.short	0x0380
        /*005e*/ 	.short	0x000c


	//----- nvinfo : EIATTR_SW_WAR
	.align		4
.L_51:
        /*0060*/ 	.byte	0x04, 0x36
        /*0062*/ 	.short	(.L_53 - .L_52)
.L_52:
        /*0064*/ 	.word	0x00000008
.L_53:


//--------------------- .nv.info._Z13sumRedKernel1Pfj --------------------------
	.section	.nv.info._Z13sumRedKernel1Pfj,"",@"SHT_CUDA_INFO"
	.sectionflags	@""
	.align	4


	//----- nvinfo : EIATTR_CUDA_API_VERSION
	.align		4
        /*0000*/ 	.byte	0x04, 0x37
        /*0002*/ 	.short	(.L_55 - .L_54)
.L_54:
        /*0004*/ 	.word	0x00000082


	//----- nvinfo : EIATTR_KPARAM_INFO
	.align		4
.L_55:
        /*0008*/ 	.byte	0x04, 0x17
        /*000a*/ 	.short	(.L_57 - .L_56)
.L_56:
        /*000c*/ 	.word	0x00000000
        /*0010*/ 	.short	0x0001
        /*0012*/ 	.short	0x0008
        /*0014*/ 	.byte	0x00, 0xf0, 0x11, 0x00


	//----- nvinfo : EIATTR_KPARAM_INFO
	.align		4
.L_57:
        /*0018*/ 	.byte	0x04, 0x17
        /*001a*/ 	.short	(.L_59 - .L_58)
.L_58:
        /*001c*/ 	.word	0x00000000
        /*0020*/ 	.short	0x0000
        /*0022*/ 	.short	0x0000
        /*0024*/ 	.byte	0x00, 0xf5, 0x21, 0x00


	//----- nvinfo : EIATTR_SPARSE_MMA_MASK
	.align		4
.L_59:
        /*0028*/ 	.byte	0x03, 0x50
        /*002a*/ 	.short	0x0000


	//----- nvinfo : EIATTR_MAXREG_COUNT
	.align		4
        /*002c*/ 	.byte	0x03, 0x1b
        /*002e*/ 	.short	0x00ff


	//----- nvinfo : EIATTR_NUM_BARRIERS
	.align		4
        /*0030*/ 	.byte	0x02, 0x4c
        /*0032*/ 	.byte	0x01
	.zero		1


	//----- nvinfo : EIATTR_MERCURY_ISA_VERSION
	.align		4
        /*0034*/ 	.byte	0x03, 0x5f
        /*0036*/ 	.short	0x0101


	//----- nvinfo : EIATTR_VRC_CTA_INIT_COUNT
	.align		4
        /*0038*/ 	.byte	0x02, 0x4a
	.zero		1
	.zero		1


	//----- nvinfo : EIATTR_EXIT_INSTR_OFFSETS
	.align		4
        /*003c*/ 	.byte	0x04, 0x1c
        /*003e*/ 	.short	(.L_61 - .L_60)


	//   ....[0]....
.L_60:
        /*0040*/ 	.word	0x000001e0


	//   ....[1]....
        /*0044*/ 	.word	0x00000250


	//----- nvinfo : EIATTR_CBANK_PARAM_SIZE
	.align		4
.L_61:
        /*0048*/ 	.byte	0x03, 0x19
        /*004a*/ 	.short	0x000c


	//----- nvinfo : EIATTR_PARAM_CBANK
	.align		4
        /*004c*/ 	.byte	0x04, 0x0a
        /*004e*/ 	.short	(.L_63 - .L_62)
	.align		4
.L_62:
        /*0050*/ 	.word	index@(.nv.constant0._Z13sumRedKernel1Pfj)
        /*0054*/ 	.short	0x0380
        /*0056*/ 	.short	0x000c


	//----- nvinfo : EIATTR_SW_WAR
	.align		4
.L_63:
        /*0058*/ 	.byte	0x04, 0x36
        /*005a*/ 	.short	(.L_65 - .L_64)
.L_64:
        /*005c*/ 	.word	0x00000008
.L_65:


//--------------------- .nv.info._Z13sumRedKernel0Pfj --------------------------
	.section	.nv.info._Z13sumRedKernel0Pfj,"",@"SHT_CUDA_INFO"
	.sectionflags	@""
	.align	4


	//----- nvinfo : EIATTR_CUDA_API_VERSION
	.align		4
        /*0000*/ 	.byte	0x04, 0x37
        /*0002*/ 	.short	(.L_67 - .L_66)
.L_66:
        /*0004*/ 	.word	0x00000082


	//----- nvinfo : EIATTR_KPARAM_INFO
	.align		4
.L_67:
        /*0008*/ 	.byte	0x04, 0x17
        /*000a*/ 	.short	(.L_69 - .L_68)
.L_68:
        /*000c*/ 	.word	0x00000000
        /*0010*/ 	.short	0x0001
        /*0012*/ 	.short	0x0008
        /*0014*/ 	.byte	0x00, 0xf0, 0x11, 0x00


	//----- nvinfo : EIATTR_KPARAM_INFO
	.align		4
.L_69:
        /*0018*/ 	.byte	0x04, 0x17
        /*001a*/ 	.short	(.L_71 - .L_70)
.L_70:
        /*001c*/ 	.word	0x00000000
        /*0020*/ 	.short	0x0000
        /*0022*/ 	.short	0x0000
        /*0024*/ 	.byte	0x00, 0xf5, 0x21, 0x00


	//----- nvinfo : EIATTR_SPARSE_MMA_MASK
	.align		4
.L_71:
        /*0028*/ 	.byte	0x03, 0x50
        /*002a*/ 	.short	0x0000


	//----- nvinfo : EIATTR_MAXREG_COUNT
	.align		4
        /*002c*/ 	.byte	0x03, 0x1b
        /*002e*/ 	.short	0x00ff


	//----- nvinfo : EIATTR_NUM_BARRIERS
	.align		4
        /*0030*/ 	.byte	0x02, 0x4c
        /*0032*/ 	.byte	0x01
	.zero		1


	//----- nvinfo : EIATTR_MERCURY_ISA_VERSION
	.align		4
        /*0034*/ 	.byte	0x03, 0x5f
        /*0036*/ 	.short	0x0101


	//----- nvinfo : EIATTR_VRC_CTA_INIT_COUNT
	.align		4
        /*0038*/ 	.byte	0x02, 0x4a
	.zero		1
	.zero		1


	//----- nvinfo : EIATTR_EXIT_INSTR_OFFSETS
	.align		4
        /*003c*/ 	.byte	0x04, 0x1c
        /*003e*/ 	.short	(.L_73 - .L_72)


	//   ....[0]....
.L_72:
        /*0040*/ 	.word	0x00000200


	//   ....[1]....
        /*0044*/ 	.word	0x00000270


	//----- nvinfo : EIATTR_CBANK_PARAM_SIZE
	.align		4
.L_73:
        /*0048*/ 	.byte	0x03, 0x19
        /*004a*/ 	.short	0x000c


	//----- nvinfo : EIATTR_PARAM_CBANK
	.align		4
        /*004c*/ 	.byte	0x04, 0x0a
        /*004e*/ 	.short	(.L_75 - .L_74)
	.align		4
.L_74:
        /*0050*/ 	.word	index@(.nv.constant0._Z13sumRedKernel0Pfj)
        /*0054*/ 	.short	0x0380
        /*0056*/ 	.short	0x000c


	//----- nvinfo : EIATTR_SW_WAR
	.align		4
.L_75:
        /*0058*/ 	.byte	0x04, 0x36
        /*005a*/ 	.short	(.L_77 - .L_76)
.L_76:
        /*005c*/ 	.word	0x00000008
.L_77:


//--------------------- .nv.callgraph             --------------------------
	.section	.nv.callgraph,"",@"SHT_CUDA_CALLGRAPH"
	.align	4
	.sectionentsize	8
	.align		4
        /*0000*/ 	.word	0x00000000
	.align		4
        /*0004*/ 	.word	0xffffffff
	.align		4
        /*0008*/ 	.word	0x00000000
	.align		4
        /*000c*/ 	.word	0xfffffffe
	.align		4
        /*0010*/ 	.word	0x00000000
	.align		4
        /*0014*/ 	.word	0xfffffffd
	.align		4
        /*0018*/ 	.word	0x00000000
	.align		4
        /*001c*/ 	.word	0xfffffffc


//--------------------- .text._Z13sumRedKernel6PfS_j --------------------------
	.section	.text._Z13sumRedKernel6PfS_j,"ax",@progbits
	.align	128
        .global         _Z13sumRedKernel6PfS_j
        .type           _Z13sumRedKernel6PfS_j,@function
        .size           _Z13sumRedKernel6PfS_j,(.L_x_16 - _Z13sumRedKernel6PfS_j)
        .other          _Z13sumRedKernel6PfS_j,@"STO_CUDA_ENTRY STV_DEFAULT"
_Z13sumRedKernel6PfS_j:
.text._Z13sumRedKernel6PfS_j:
[----:B------:R-:W-:Y:S01]  /*0000*/  LDC R1, c[0x0][0x37c] ;  /* 0x0000df00ff017b82 */ /* 0x000fe20000000800 */
[----:B------:R-:W0:Y:S01]  /*0010*/  S2R R11, SR_CTAID.X ;  /* 0x00000000000b7919 */ /* 0x000e220000002500 */
[----:B------:R-:W1:Y:S06]  /*0020*/  LDCU UR4, c[0x0][0x360] ;  /* 0x00006c00ff0477ac */ /* 0x000e6c0008000800 */
[----:B------:R-:W2:Y:S01]  /*0030*/  S2UR UR5, SR_CgaCtaId ;  /* 0x00000000000579c3 */ /* 0x000ea20000008800 */
[----:B------:R-:W-:Y:S01]  /*0040*/  BSSY.RECONVERGENT B0, `(.L_x_0) ;  /* 0x0000018000007945 */ /* 0x000fe20003800200 */
[----:B------:R-:W3:Y:S01]  /*0050*/  S2R R9, SR_TID.X ;  /* 0x0000000000097919 */ /* 0x000ee20000002100 */
[----:B------:R-:W4:Y:S01]  /*0060*/  LDCU UR8, c[0x0][0x390] ;  /* 0x00007200ff0877ac */ /* 0x000f220008000800 */
[----:B------:R-:W0:Y:S01]  /*0070*/  LDCU.64 UR6, c[0x0][0x358] ;  /* 0x00006b00ff0677ac */ /* 0x000e220008000a00 */
[----:B-1----:R-:W-:-:S04]  /*0080*/  MOV R6, UR4 ;  /* 0x0000000400067c02 */ /* 0x002fc80008000f00 */
[----:B------:R-:W-:Y:S01]  /*0090*/  ISETP.GE.U32.AND P1, PT, R6, 0x2, PT ;  /* 0x000000020600780c */ /* 0x000fe20003f26070 */
[----:B0-----:R-:W-:Y:S01]  /*00a0*/  IMAD R0, R11, UR4, RZ ;  /* 0x000000040b007c24 */ /* 0x001fe2000f8e02ff */
[----:B------:R-:W-:Y:S02]  /*00b0*/  UMOV UR4, 0x400 ;  /* 0x0000040000047882 */ /* 0x000fe40000000000 */
[----:B--2---:R-:W-:Y:S01]  /*00c0*/  ULEA UR4, UR5, UR4, 0x18 ;  /* 0x0000000405047291 */ /* 0x004fe2000f8ec0ff */
[----:B---3--:R-:W-:Y:S01]  /*00d0*/  IMAD R3, R0, 0x2, R9 ;  /* 0x0000000200037824 */ /* 0x008fe200078e0209 */
[----:B------:R-:W-:-:S04]  /*00e0*/  ISETP.NE.AND P0, PT, R9, RZ, PT ;  /* 0x000000ff0900720c */ /* 0x000fc80003f05270 */
[----:B----4-:R-:W-:Y:S02]  /*00f0*/  ISETP.GE.U32.AND P2, PT, R3, UR8, PT ;  /* 0x0000000803007c0c */ /* 0x010fe4000bf46070 */
[----:B------:R-:W-:-:S11]  /*0100*/  LEA R0, R9, UR4, 0x2 ;  /* 0x0000000409007c11 */ /* 0x000fd6000f8e10ff */
[----:B------:R-:W-:Y:S05]  /*0110*/  @P2 BRA `(.L_x_1) ;  /* 0x0000000000282947 */ /* 0x000fea0003800000 */
[----:B------:R-:W0:Y:S01]  /*0120*/  LDC.64 R4, c[0x0][0x380] ;  /* 0x0000e000ff047b82 */ /* 0x000e220000000a00 */
[----:B------:R-:W-:-:S05]  /*0130*/  IMAD.IADD R7, R3, 0x1, R6 ;  /* 0x0000000103077824 */ /* 0x000fca00078e0206 */
[----:B------:R-:W-:Y:S01]  /*0140*/  ISETP.GE.U32.AND P2, PT, R7, UR8, PT ;  /* 0x0000000807007c0c */ /* 0x000fe2000bf46070 */
[----:B0-----:R-:W-:-:S12]  /*0150*/  IMAD.WIDE.U32 R2, R3, 0x4, R4 ;  /* 0x0000000403027825 */ /* 0x001fd800078e0004 */
[----:B------:R-:W-:Y:S01]  /*0160*/  @!P2 IMAD.WIDE.U32 R4, R7, 0x4, R4 ;  /* 0x000000040704a825 */ /* 0x000fe200078e0004 */
[----:B------:R-:W2:Y:S05]  /*0170*/  LDG.E R3, desc[UR6][R2.64] ;  /* 0x0000000602037981 */ /* 0x000eaa000c1e1900 */
[----:B------:R-:W3:Y:S04]  /*0180*/  @!P2 LDG.E R4, desc[UR6][R4.64] ;  /* 0x000000060404a981 */ /* 0x000ee8000c1e1900 */
[----:B--2---:R0:W-:Y:S01]  /*0190*/  STS [R0], R3 ;  /* 0x0000000300007388 */ /* 0x0041e20000000800 */
[----:B---3--:R-:W-:-:S05]  /*01a0*/  @!P2 FADD R7, R3, R4 ;  /* 0x000000040307a221 */ /* 0x008fca0000000000 */
[----:B------:R0:W-:Y:S02]  /*01b0*/  @!P2 STS [R0], R7 ;  /* 0x000000070000a388 */ /* 0x0001e40000000800 */
.L_x_1:
[----:B------:R-:W-:Y:S05]  /*01c0*/  BSYNC.RECONVERGENT B0 ;  /* 0x0000000000007941 */ /* 0x000fea0003800200 */
.L_x_0:
[----:B------:R-:W-:Y:S05]  /*01d0*/  @!P1 BRA `(.L_x_2) ;  /* 0x00000000002c9947 */ /* 0x000fea0003800000 */
.L_x_3:
[----:B------:R-:W-:Y:S01]  /*01e0*/  BAR.SYNC.DEFER_BLOCKING 0x0 ;  /* 0x0000000000007b1d */ /* 0x000fe20000010000 */
[----:B------:R-:W-:-:S04]  /*01f0*/  SHF.R.U32.HI R4, RZ, 0x1, R6 ;  /* 0x00000001ff047819 */ /* 0x000fc80000011606 */
[----:B------:R-:W-:-:S13]  /*0200*/  ISETP.GE.U32.AND P1, PT, R9, R4, PT ;  /* 0x000000040900720c */ /* 0x000fda0003f26070 */
[----:B------:R-:W-:Y:S01]  /*0210*/  @!P1 LEA R2, R4, R0, 0x2 ;  /* 0x0000000004029211 */ /* 0x000fe200078e10ff */
[----:B0-----:R-:W-:Y:S05]  /*0220*/  @!P1 LDS R3, [R0] ;  /* 0x0000000000039984 */ /* 0x001fea0000000800 */
[----:B------:R-:W0:Y:S02]  /*0230*/  @!P1 LDS R2, [R2] ;  /* 0x0000000002029984 */ /* 0x000e240000000800 */
[----:B0-----:R-:W-:-:S05]  /*0240*/  @!P1 FADD R3, R2, R3 ;  /* 0x0000000302039221 */ /* 0x001fca0000000000 */
[----:B------:R1:W-:Y:S01]  /*0250*/  @!P1 STS [R0], R3 ;  /* 0x0000000300009388 */ /* 0x0003e20000000800 */
[----:B------:R-:W-:Y:S01]  /*0260*/  ISETP.GT.U32.AND P1, PT, R6, 0x3, PT ;  /* 0x000000030600780c */ /* 0x000fe20003f24070 */
[----:B------:R-:W-:-:S12]  /*0270*/  IMAD.MOV.U32 R6, RZ, RZ, R4 ;  /* 0x000000ffff067224 */ /* 0x000fd800078e0004 */
[----:B-1----:R-:W-:Y:S05]  /*0280*/  @P1 BRA `(.L_x_3) ;  /* 0xfffffffc00d41947 */ /* 0x002fea000383ffff */
.L_x_2:
[----:B------:R-:W-:Y:S05]  /*0290*/  @P0 EXIT ;  /* 0x000000000000094d */ /* 0x000fea0003800000 */
[----:B------:R-:W1:Y:S01]  /*02a0*/  S2UR UR5, SR_CgaCtaId ;  /* 0x00000000000579c3 */ /* 0x000e620000008800 */
[----:B------:R-:W-:-:S07]  /*02b0*/  UMOV UR4, 0x400 ;  /* 0x0000040000047882 */ /* 0x000fce0000000000 */
[----:B0-----:R-:W0:Y:S01]  /*02c0*/  LDC.64 R2, c[0x0][0x388] ;  /* 0x0000e200ff027b82 */ /* 0x001e220000000a00 */
[----:B-1----:R-:W-:Y:S01]  /*02d0*/  ULEA UR4, UR5, UR4, 0x18 ;  /* 0x0000000405047291 */ /* 0x002fe2000f8ec0ff */
[----:B0-----:R-:W-:-:S08]  /*02e0*/  IMAD.WIDE.U32 R2, R11, 0x4, R2 ;  /* 0x000000040b027825 */ /* 0x001fd000078e0002 */
[----:B------:R-:W0:Y:S04]  /*02f0*/  LDS R5, [UR4] ;  /* 0x00000004ff057984 */ /* 0x000e280008000800 */
[----:B0-----:R-:W-:Y:S01]  /*0300*/  STG.E desc[UR6][R2.64], R5 ;  /* 0x0000000502007986 */ /* 0x001fe2000c101906 */
[----:B------:R-:W-:Y:S05]  /*0310*/  EXIT ;  /* 0x000000000000794d */ /* 0x000fea0003800000 */
.L_x_4:
[----:B------:R-:W-:-:S00]  /*0320*/  BRA `(.L_x_4) ;  /* 0xfffffffc00fc7947 */ /* 0x000fc0000383ffff */
[----:B------:R-:W-:-:S00]  /*0330*/  NOP ;  /* 0x0000000000007918 */ /* 0x000fc00000000000 */
        /* <DEDUP_REMOVED lines=12> */
.L_x_16:


//--------------------- .text._Z13sumRedKernel2Pfj --------------------------
	.section	.text._Z13sumRedKernel2Pfj,"ax",@progbits
	.align	128
        .global         _Z13sumRedKernel2Pfj
        .type           _Z13sumRedKernel2Pfj,@function
        .size           _Z13sumRedKernel2Pfj,(.L_x_17 - _Z13sumRedKernel2Pfj)
        .other          _Z13sumRedKernel2Pfj,@"STO_CUDA_ENTRY STV_DEFAULT"
_Z13sumRedKernel2Pfj:
.text._Z13sumRedKernel2Pfj:
[----:B------:R-:W-:Y:S01]  /*0000*/  LDC R1, c[0x0][0x37c] ;  /* 0x0000df00ff017b82 */ /* 0x000fe20000000800 */
[----:B------:R-:W0:Y:S07]  /*0010*/  S2R R6, SR_TID.X ;  /* 0x0000000000067919 */ /* 0x000e2e0000002100 */
[----:B------:R-:W1:Y:S01]  /*0020*/  S2UR UR5, SR_CgaCtaId ;  /* 0x00000000000579c3 */ /* 0x000e620000008800 */
[----:B------:R-:W2:Y:S01]  /*0030*/  LDCU UR8, c[0x0][0x388] ;  /* 0x00007100ff0877ac */ /* 0x000ea20008000800 */
[----:B------:R-:W-:Y:S01]  /*0040*/  BSSY.RECONVERGENT B0, `(.L_x_5) ;  /* 0x0000011000007945 */ /* 0x000fe20003800200 */
[----:B------:R-:W-:Y:S01]  /*0050*/  UMOV UR4, 0x400 ;  /* 0x0000040000047882 */ /* 0x000fe20000000000 */
[----:B------:R-:W3:Y:S01]  /*0060*/  LDCU.64 UR6, c[0x0][0x358] ;  /* 0x00006b00ff0677ac */ /* 0x000ee20008000a00 */
[----:B-1----:R-:W-:Y:S01]  /*0070*/  ULEA UR4, UR5, UR4, 0x18 ;  /* 0x0000000405047291 */ /* 0x002fe2000f8ec0ff */
[----:B0-----:R-:W-:-:S05]  /*0080*/  IMAD.SHL.U32 R5, R6, 0x2, RZ ;  /* 0x0000000206057824 */ /* 0x001fca00078e00ff */
[----:B------:R-:W-:Y:S02]  /*0090*/  LEA R0, R6, UR4, 0x2 ;  /* 0x0000000406007c11 */ /* 0x000fe4000f8e10ff */
[----:B--2---:R-:W-:-:S13]  /*00a0*/  ISETP.GE.U32.AND P0, PT, R5, UR8, PT ;  /* 0x0000000805007c0c */ /* 0x004fda000bf06070 */
[----:B---3--:R-:W-:Y:S05]  /*00b0*/  @P0 BRA `(.L_x_6) ;  /* 0x0000000000240947 */ /* 0x008fea0003800000 */
[----:B------:R-:W0:Y:S01]  /*00c0*/  LDC.64 R2, c[0x0][0x380] ;  /* 0x0000e000ff027b82 */ /* 0x000e220000000a00 */
[----:B------:R-:W-:-:S05]  /*00d0*/  VIADD R4, R5, 0x1 ;  /* 0x0000000105047836 */ /* 0x000fca0000000000 */
[----:B------:R-:W-:Y:S01]  /*00e0*/  ISETP.GE.U32.AND P0, PT, R4, UR8, PT ;  /* 0x0000000804007c0c */ /* 0x000fe2000bf06070 */
[----:B0-----:R-:W-:-:S05]  /*00f0*/  IMAD.WIDE.U32 R2, R5, 0x4, R2 ;  /* 0x0000000405027825 */ /* 0x001fca00078e0002 */
[----:B------:R-:W2:Y:S07]  /*0100*/  LDG.E R5, desc[UR6][R2.64] ;  /* 0x0000000602057981 */ /* 0x000eae000c1e1900 */
[----:B------:R-:W3:Y:S04]  /*0110*/  @!P0 LDG.E R4, desc[UR6][R2.64+0x4] ;  /* 0x0000040602048981 */ /* 0x000ee8000c1e1900 */
[----:B--2---:R0:W-:Y:S01]  /*0120*/  STS [R0], R5 ;  /* 0x0000000500007388 */ /* 0x0041e20000000800 */
[----:B---3--:R-:W-:-:S05]  /*0130*/  @!P0 FADD R7, R5, R4 ;  /* 0x0000000405078221 */ /* 0x008fca0000000000 */
[----:B------:R0:W-:Y:S02]  /*0140*/  @!P0 STS [R0], R7 ;  /* 0x0000000700008388 */ /* 0x0001e40000000800 */
.L_x_6:
[----:B------:R-:W-:Y:S05]  /*0150*/  BSYNC.RECONVERGENT B0 ;  /* 0x0000000000007941 */ /* 0x000fea0003800200 */
.L_x_5:
[----:B------:R-:W1:Y:S01]  /*0160*/  LDCU UR4, c[0x0][0x360] ;  /* 0x00006c00ff0477ac */ /* 0x000e620008000800 */
[----:B------:R-:W-:Y:S01]  /*0170*/  ISETP.NE.AND P0, PT, R6, RZ, PT ;  /* 0x000000ff0600720c */ /* 0x000fe20003f05270 */
[----:B-1----:R-:W-:-:S09]  /*0180*/  UISETP.GE.U32.AND UP0, UPT, UR4, 0x2, UPT ;  /* 0x000000020400788c */ /* 0x002fd2000bf06070 */
[----:B------:R-:W-:Y:S05]  /*0190*/  BRA.U !UP0, `(.L_x_7) ;  /* 0x0000000108307547 */ /* 0x000fea000b800000 */
[----:B------:R-:W-:-:S07]  /*01a0*/  MOV R2, UR4 ;  /* 0x0000000400027c02 */ /* 0x000fce0008000f00 */
.L_x_8:
[----:B------:R-:W-:Y:S01]  /*01b0*/  BAR.SYNC.DEFER_BLOCKING 0x0 ;  /* 0x0000000000007b1d */ /* 0x000fe20000010000 */
[----:B0-----:R-:W-:-:S04]  /*01c0*/  SHF.R.U32.HI R7, RZ, 0x1, R2 ;  /* 0x00000001ff077819 */ /* 0x001fc80000011602 */
[----:B------:R-:W-:-:S13]  /*01d0*/  ISETP.GE.U32.AND P1, PT, R6, R7, PT ;  /* 0x000000070600720c */ /* 0x000fda0003f26070 */
[----:B------:R-:W-:Y:S01]  /*01e0*/  @!P1 IMAD R3, R7, 0x4, R0 ;  /* 0x0000000407039824 */ /* 0x000fe200078e0200 */
[----:B------:R-:W-:Y:S05]  /*01f0*/  @!P1 LDS R4, [R0] ;  /* 0x0000000000049984 */ /* 0x000fea0000000800 */
[----:B------:R-:W0:Y:S02]  /*0200*/  @!P1 LDS R3, [R3] ;  /* 0x0000000003039984 */ /* 0x000e240000000800 */
[----:B0-----:R-:W-:-:S05]  /*0210*/  @!P1 FADD R5, R3, R4 ;  /* 0x0000000403059221 */ /* 0x001fca0000000000 */
[----:B------:R1:W-:Y:S01]  /*0220*/  @!P1 STS [R0], R5 ;  /* 0x0000000500009388 */ /* 0x0003e20000000800 */
[----:B------:R-:W-:Y:S02]  /*0230*/  ISETP.GT.U32.AND P1, PT, R2, 0x3, PT ;  /* 0x000000030200780c */ /* 0x000fe40003f24070 */
[----:B------:R-:W-:-:S11]  /*0240*/  MOV R2, R7 ;  /* 0x0000000700027202 */ /* 0x000fd60000000f00 */
[----:B-1----:R-:W-:Y:S05]  /*0250*/  @P1 BRA `(.L_x_8) ;  /* 0xfffffffc00d41947 */ /* 0x002fea000383ffff */
.L_x_7:
[----:B------:R-:W-:Y:S05]  /*0260*/  @P0 EXIT ;  /* 0x000000000000094d */ /* 0x000fea0003800000 */
[----:B------:R-:W1:Y:S01]  /*0270*/  S2UR UR5, SR_CgaCtaId ;  /* 0x00000000000579c3 */ /* 0x000e620000008800 */
[----:B------:R-:W-:-:S07]  /*0280*/  UMOV UR4, 0x400 ;  /* 0x0000040000047882 */ /* 0x000fce0000000000 */
[----:B------:R-:W2:Y:S01]  /*0290*/  LDC.64 R2, c[0x0][0x380] ;  /* 0x0000e000ff027b82 */ /* 0x000ea20000000a00 */
[----:B-1----:R-:W-:-:S09]  /*02a0*/  ULEA UR4, UR5, UR4, 0x18 ;  /* 0x0000000405047291 */ /* 0x002fd2000f8ec0ff */
[----:B0-----:R-:W2:Y:S04]  /*02b0*/  LDS R5, [UR4] ;  /* 0x00000004ff057984 */ /* 0x001ea80008000800 */
[----:B--2---:R-:W-:Y:S01]  /*02c0*/  STG.E desc[UR6][R2.64], R5 ;  /* 0x0000000502007986 */ /* 0x004fe2000c101906 */
[----:B------:R-:W-:Y:S05]  /*02d0*/  EXIT ;  /* 0x000000000000794d */ /* 0x000fea0003800000 */
.L_x_9:
        /* <DEDUP_REMOVED lines=10> */
.L_x_17:


//--------------------- .text._Z13sumRedKernel1Pfj --------------------------
	.section	.text._Z13sumRedKernel1Pfj,"ax",@progbits
	.align	128
        .global         _Z13sumRedKernel1Pfj
        .type           _Z13sumRedKernel1Pfj,@function
        .size           _Z13sumRedKernel1Pfj,(.L_x_18 - _Z13sumRedKernel1Pfj)
        .other          _Z13sumRedKernel1Pfj,@"STO_CUDA_ENTRY STV_DEFAULT"
_Z13sumRedKernel1Pfj:
.text._Z13sumRedKernel1Pfj:
[----:B------:R-:W-:Y:S01]  /*0000*/  LDC R1, c[0x0][0x37c] ;  /* 0x0000df00ff017b82 */ /* 0x000fe20000000800 */
[----:B------:R-:W0:Y:S01]  /*0010*/  S2R R7, SR_TID.X ;  /* 0x0000000000077919 */ /* 0x000e220000002100 */
[----:B------:R-:W0:Y:S01]  /*0020*/  LDCU UR4, c[0x0][0x388] ;  /* 0x00007100ff0477ac */ /* 0x000e220008000800 */
[----:B------:R-:W1:Y:S01]  /*0030*/  LDCU.64 UR6, c[0x0][0x358] ;  /* 0x00006b00ff0677ac */ /* 0x000e620008000a00 */
[----:B0-----:R-:W-:-:S13]  /*0040*/  ISETP.GE.U32.AND P1, PT, R7, UR4, PT ;  /* 0x0000000407007c0c */ /* 0x001fda000bf26070 */
[----:B------:R-:W0:Y:S02]  /*0050*/  @!P1 LDC.64 R2, c[0x0][0x380] ;  /* 0x0000e000ff029b82 */ /* 0x000e240000000a00 */
[----:B0-----:R-:W-:-:S06]  /*0060*/  @!P1 IMAD.WIDE.U32 R2, R7, 0x4, R2 ;  /* 0x0000000407029825 */ /* 0x001fcc00078e0002 */
[----:B-1----:R-:W2:Y:S01]  /*0070*/  @!P1 LDG.E R3, desc[UR6][R2.64] ;  /* 0x0000000602039981 */ /* 0x002ea2000c1e1900 */
[----:B------:R-:W0:Y:S01]  /*0080*/  S2UR UR5, SR_CgaCtaId ;  /* 0x00000000000579c3 */ /* 0x000e220000008800 */
[----:B------:R-:W-:Y:S01]  /*0090*/  UMOV UR4, 0x400 ;  /* 0x0000040000047882 */ /* 0x000fe20000000000 */
[----:B------:R-:W1:Y:S01]  /*00a0*/  LDCU UR8, c[0x0][0x360] ;  /* 0x00006c00ff0877ac */ /* 0x000e620008000800 */
[----:B------:R-:W-:Y:S01]  /*00b0*/  ISETP.NE.AND P0, PT, R7, RZ, PT ;  /* 0x000000ff0700720c */ /* 0x000fe20003f05270 */
[----:B-1----:R-:W-:Y:S02]  /*00c0*/  UISETP.GE.U32.AND UP0, UPT, UR8, 0x2, UPT ;  /* 0x000000020800788c */ /* 0x002fe4000bf06070 */
[----:B0-----:R-:W-:-:S06]  /*00d0*/  ULEA UR4, UR5, UR4, 0x18 ;  /* 0x0000000405047291 */ /* 0x001fcc000f8ec0ff */
[----:B------:R-:W-:-:S05]  /*00e0*/  LEA R0, R7, UR4, 0x2 ;  /* 0x0000000407007c11 */ /* 0x000fca000f8e10ff */
[----:B--2---:R0:W-:Y:S04]  /*00f0*/  @!P1 STS [R0], R3 ;  /* 0x0000000300009388 */ /* 0x0041e80000000800 */
[----:B------:R0:W-:Y:S01]  /*0100*/  @P1 STS [R0], RZ ;  /* 0x000000ff00001388 */ /* 0x0001e20000000800 */
[----:B------:R-:W-:Y:S05]  /*0110*/  BRA.U !UP0, `(.L_x_10) ;  /* 0x0000000108307547 */ /* 0x000fea000b800000 */
[----:B------:R-:W-:-:S07]  /*0120*/  IMAD.U32 R2, RZ, RZ, UR8 ;  /* 0x00000008ff027e24 */ /* 0x000fce000f8e00ff */
.L_x_11:
[----:B------:R-:W-:Y:S01]  /*0130*/  BAR.SYNC.DEFER_BLOCKING 0x0 ;  /* 0x0000000000007b1d */ /* 0x000fe20000010000 */
[----:B------:R-:W-:-:S04]  /*0140*/  SHF.R.U32.HI R6, RZ, 0x1, R2 ;  /* 0x00000001ff067819 */ /* 0x000fc80000011602 */
[----:B------:R-:W-:-:S13]  /*0150*/  ISETP.GE.U32.AND P1, PT, R7, R6, PT ;  /* 0x000000060700720c */ /* 0x000fda0003f26070 */
[----:B0-----:R-:W-:Y:S01]  /*0160*/  @!P1 IMAD R3, R6, 0x4, R0 ;  /* 0x0000000406039824 */ /* 0x001fe200078e0200 */
[----:B------:R-:W-:Y:S05]  /*0170*/  @!P1 LDS R4, [R0] ;  /* 0x0000000000049984 */ /* 0x000fea0000000800 */
[----:B------:R-:W0:Y:S02]  /*0180*/  @!P1 LDS R3, [R3] ;  /* 0x0000000003039984 */ /* 0x000e240000000800 */
[----:B0-----:R-:W-:-:S05]  /*0190*/  @!P1 FADD R5, R3, R4 ;  /* 0x0000000403059221 */ /* 0x001fca0000000000 */
[----:B------:R1:W-:Y:S01]  /*01a0*/  @!P1 STS [R0], R5 ;  /* 0x0000000500009388 */ /* 0x0003e20000000800 */
[----:B------:R-:W-:Y:S01]  /*01b0*/  ISETP.GT.U32.AND P1, PT, R2, 0x3, PT ;  /* 0x000000030200780c */ /* 0x000fe20003f24070 */
[----:B------:R-:W-:-:S12]  /*01c0*/  IMAD.MOV.U32 R2, RZ, RZ, R6 ;  /* 0x000000ffff027224 */ /* 0x000fd800078e0006 */
[----:B-1----:R-:W-:Y:S05]  /*01d0*/  @P1 BRA `(.L_x_11) ;  /* 0xfffffffc00d41947 */ /* 0x002fea000383ffff */
.L_x_10:
[----:B------:R-:W-:Y:S05]  /*01e0*/  @P0 EXIT ;  /* 0x000000000000094d */ /* 0x000fea0003800000 */
[----:B------:R-:W1:Y:S01]  /*01f0*/  S2UR UR5, SR_CgaCtaId ;  /* 0x00000000000579c3 */ /* 0x000e620000008800 */
[----:B------:R-:W-:-:S07]  /*0200*/  UMOV UR4, 0x400 ;  /* 0x0000040000047882 */ /* 0x000fce0000000000 */
[----:B0-----:R-:W0:Y:S01]  /*0210*/  LDC.64 R2, c[0x0][0x380] ;  /* 0x0000e000ff027b82 */ /* 0x001e220000000a00 */
[----:B-1----:R-:W-:-:S09]  /*0220*/  ULEA UR4, UR5, UR4, 0x18 ;  /* 0x0000000405047291 */ /* 0x002fd2000f8ec0ff */
[----:B------:R-:W0:Y:S04]  /*0230*/  LDS R5, [UR4] ;  /* 0x00000004ff057984 */ /* 0x000e280008000800 */
[----:B0-----:R-:W-:Y:S01]  /*0240*/  STG.E desc[UR6][R2.64], R5 ;  /* 0x0000000502007986 */ /* 0x001fe2000c101906 */
[----:B------:R-:W-:Y:S05]  /*0250*/  EXIT ;  /* 0x000000000000794d */ /* 0x000fea0003800000 */
.L_x_12:
        /* <DEDUP_REMOVED lines=10> */
.L_x_18:


//--------------------- .text._Z13sumRedKernel0Pfj --------------------------
	.section	.text._Z13sumRedKernel0Pfj,"ax",@progbits
	.align	128
        .global         _Z13sumRedKernel0Pfj
        .type           _Z13sumRedKernel0Pfj,@function
        .size           _Z13sumRedKernel0Pfj,(.L_x_19 - _Z13sumRedKernel0Pfj)
        .other          _Z13sumRedKernel0Pfj,@"STO_CUDA_ENTRY STV_DEFAULT"
_Z13sumRedKernel0Pfj:
.text._Z13sumRedKernel0Pfj:
[----:B------:R-:W-:Y:S01]  /*0000*/  LDC R1, c[0x0][0x37c] ;  /* 0x0000df00ff017b82 */ /* 0x000fe20000000800 */
[----:B------:R-:W0:Y:S07]  /*0010*/  S2R R7, SR_TID.X ;  /* 0x0000000000077919 */ /* 0x000e2e0000002100 */
[----:B------:R-:W0:Y:S01]  /*0020*/  LDC.64 R2, c[0x0][0x380] ;  /* 0x0000e000ff027b82 */ /* 0x000e220000000a00 */
[----:B------:R-:W1:Y:S01]  /*0030*/  LDCU.64 UR6, c[0x0][0x358] ;  /* 0x00006b00ff0677ac */ /* 0x000e620008000a00 */
[----:B------:R-:W2:Y:S01]  /*0040*/  LDCU UR8, c[0x0][0x388] ;  /* 0x00007100ff0877ac */ /* 0x000ea20008000800 */
[----:B0-----:R-:W-:-:S06]  /*0050*/  IMAD.WIDE.U32 R2, R7, 0x4, R2 ;  /* 0x0000000407027825 */ /* 0x001fcc00078e0002 */
[----:B-1----:R-:W3:Y:S01]  /*0060*/  LDG.E R2, desc[UR6][R2.64] ;  /* 0x0000000602027981 */ /* 0x002ee2000c1e1900 */
[----:B------:R-:W0:Y:S01]  /*0070*/  S2UR UR5, SR_CgaCtaId ;  /* 0x00000000000579c3 */ /* 0x000e220000008800 */
[----:B------:R-:W-:Y:S01]  /*0080*/  UMOV UR4, 0x400 ;  /* 0x0000040000047882 */ /* 0x000fe20000000000 */
[----:B--2---:R-:W-:Y:S01]  /*0090*/  UISETP.GE.U32.AND UP0, UPT, UR8, 0x2, UPT ;  /* 0x000000020800788c */ /* 0x004fe2000bf06070 */
[----:B------:R-:W-:Y:S01]  /*00a0*/  ISETP.NE.AND P1, PT, R7, RZ, PT ;  /* 0x000000ff0700720c */ /* 0x000fe20003f25270 */
[----:B0-----:R-:W-:-:S06]  /*00b0*/  ULEA UR4, UR5, UR4, 0x18 ;  /* 0x0000000405047291 */ /* 0x001fcc000f8ec0ff */
[----:B------:R-:W-:-:S05]  /*00c0*/  LEA R5, R7, UR4, 0x2 ;  /* 0x0000000407057c11 */ /* 0x000fca000f8e10ff */
[----:B---3--:R0:W-:Y:S01]  /*00d0*/  STS [R5], R2 ;  /* 0x0000000205007388 */ /* 0x0081e20000000800 */
[----:B------:R-:W-:Y:S05]  /*00e0*/  BRA.U !UP0, `(.L_x_13) ;  /* 0x0000000108447547 */ /* 0x000fea000b800000 */
[----:B------:R-:W-:Y:S01]  /*00f0*/  IMAD.MOV.U32 R0, RZ, RZ, 0x1 ;  /* 0x00000001ff007424 */ /* 0x000fe200078e00ff */
[----:B------:R-:W1:Y:S01]  /*0100*/  LDCU UR4, c[0x0][0x388] ;  /* 0x00007100ff0477ac */ /* 0x000e620008000800 */
[----:B------:R-:W-:-:S05]  /*0110*/  NOP ;  /* 0x0000000000007918 */ /* 0x000fca0000000000 */
.L_x_14:
[----:B------:R-:W-:Y:S01]  /*0120*/  IMAD.SHL.U32 R6, R0, 0x2, RZ ;  /* 0x0000000200067824 */ /* 0x000fe200078e00ff */
[----:B------:R-:W-:Y:S01]  /*0130*/  BAR.SYNC.DEFER_BLOCKING 0x0 ;  /* 0x0000000000007b1d */ /* 0x000fe20000010000 */
[----:B------:R-:W-:-:S03]  /*0140*/  IMAD.IADD R3, R7, 0x1, R0 ;  /* 0x0000000107037824 */ /* 0x000fc600078e0200 */
[----:B0-----:R-:W-:-:S04]  /*0150*/  IADD3 R2, PT, PT, R6, -0x1, RZ ;  /* 0xffffffff06027810 */ /* 0x001fc80007ffe0ff */
[----:B------:R-:W-:-:S04]  /*0160*/  LOP3.LUT P0, RZ, R2, R7, RZ, 0xc0, !PT ;  /* 0x0000000702ff7212 */ /* 0x000fc8000780c0ff */
[----:B-1----:R-:W-:-:S13]  /*0170*/  ISETP.GE.U32.OR P0, PT, R3, UR4, P0 ;  /* 0x0000000403007c0c */ /* 0x002fda0008706470 */
[----:B------:R-:W-:Y:S01]  /*0180*/  @!P0 LEA R2, R0, R5, 0x2 ;  /* 0x0000000500028211 */ /* 0x000fe200078e10ff */
[----:B------:R-:W-:Y:S01]  /*0190*/  @!P0 LDS R3, [R5] ;  /* 0x0000000005038984 */ /* 0x000fe20000000800 */
[----:B------:R-:W-:-:S04]  /*01a0*/  IMAD.MOV.U32 R0, RZ, RZ, R6 ;  /* 0x000000ffff007224 */ /* 0x000fc800078e0006 */
[----:B------:R-:W0:Y:S02]  /*01b0*/  @!P0 LDS R2, [R2] ;  /* 0x0000000002028984 */ /* 0x000e240000000800 */
[----:B0-----:R-:W-:-:S05]  /*01c0*/  @!P0 FADD R4, R2, R3 ;  /* 0x0000000302048221 */ /* 0x001fca0000000000 */
[----:B------:R2:W-:Y:S01]  /*01d0*/  @!P0 STS [R5], R4 ;  /* 0x0000000405008388 */ /* 0x0005e20000000800 */
[----:B------:R-:W-:-:S13]  /*01e0*/  ISETP.GE.U32.AND P0, PT, R6, UR4, PT ;  /* 0x0000000406007c0c */ /* 0x000fda000bf06070 */
[----:B--2---:R-:W-:Y:S05]  /*01f0*/  @!P0 BRA `(.L_x_14) ;  /* 0xfffffffc00c88947 */ /* 0x004fea000383ffff */
.L_x_13:
        /* <DEDUP_REMOVED lines=8> */
.L_x_15:
        /* <DEDUP_REMOVED lines=16> */
.L_x_19:


//--------------------- .nv.shared._Z13sumRedKernel6PfS_j --------------------------
	.section	.nv.shared._Z13sumRedKernel6PfS_j,"aw",@nobits
	.sectionflags	@""
	.align	16
	.zero		1024


//--------------------- .nv.shared.reserved.0     --------------------------
	.section	.nv.shared.reserved.0,"aw",@nobits
	.weak		__nv_reservedSMEM_offset_0_alias
	.size		__nv_reservedSMEM_offset_0_alias, 0, 64
	.other		__nv_reservedSMEM_offset_0_alias,@"STO_CUDA_RESERVED_SHARED STV_DEFAULT"
__nv_reservedSMEM_offset_0_alias:
	.zero		0
	.zero		64


//--------------------- .nv.shared._Z13sumRedKernel2Pfj --------------------------
	.section	.nv.shared._Z13sumRedKernel2Pfj,"aw",@nobits
	.sectionflags	@""
	.align	16
	.zero		1024


//--------------------- .nv.shared._Z13sumRedKernel1Pfj --------------------------
	.section	.nv.shared._Z13sumRedKernel1Pfj,"aw",@nobits
	.sectionflags	@""
	.align	16
	.zero		1024


//--------------------- .nv.shared._Z13sumRedKernel0Pfj --------------------------
	.section	.nv.shared._Z13sumRedKernel0Pfj,"aw",@nobits
	.sectionflags	@""
	.align	16
	.zero		1024


//--------------------- .nv.constant0._Z13sumRedKernel6PfS_j --------------------------
	.section	.nv.constant0._Z13sumRedKernel6PfS_j,"a",@progbits
	.sectionflags	@""
	.align	4
.nv.constant0._Z13sumRedKernel6PfS_j:
	.zero		916


//--------------------- .nv.constant0._Z13sumRedKernel2Pfj --------------------------
	.section	.nv.constant0._Z13sumRedKernel2Pfj,"a",@progbits
	.sectionflags	@""
	.align	4
.nv.constant0._Z13sumRedKernel2Pfj:
	.zero		908


//--------------------- .nv.constant0._Z13sumRedKernel1Pfj --------------------------
	.section	.nv.constant0._Z13sumRedKernel1Pfj,"a",@progbits
	.sectionflags	@""
	.align	4
.nv.constant0._Z13sumRedKernel1Pfj:
	.zero		908


//--------------------- .nv.constant0._Z13sumRedKernel0Pfj --------------------------
	.section	.nv.constant0._Z13sumRedKernel0Pfj,"a",@progbits
	.sectionflags	@""
	.align	4
.nv.constant0._Z13sumRedKernel0Pfj:
	.zero		908


//--------------------- SYMBOLS --------------------------

	.type		.nv.reservedSmem.offset0,@object
	.size		.nv.reservedSmem.offset0,0x4
	.type		.nv.reservedSmem.cap,@object
	.size		.nv.reservedSmem.cap,0x4
